//
// Generated by NVIDIA NVVM Compiler
//
// Compiler Build ID: CL-36424714
// Cuda compilation tools, release 13.0, V13.0.88
// Based on NVVM 20.0.0
//

.version 9.0
.target sm_100
.address_size 64

	// .globl	_Z20integralByMiddleQuadPdPKdS1_
// _ZZ20integralByMiddleQuadPdPKdS1_E3csh has been demoted

.visible .entry _Z20integralByMiddleQuadPdPKdS1_(
	.param .u64 .ptr .align 1 _Z20integralByMiddleQuadPdPKdS1__param_0,
	.param .u64 .ptr .align 1 _Z20integralByMiddleQuadPdPKdS1__param_1,
	.param .u64 .ptr .align 1 _Z20integralByMiddleQuadPdPKdS1__param_2
)
{
	.reg .pred 	%p<9>;
	.reg .b32 	%r<35>;
	.reg .b64 	%rd<9>;
	.reg .b64 	%fd<78>;
	// demoted variable
	.shared .align 8 .b8 _ZZ20integralByMiddleQuadPdPKdS1_E3csh[256];
	ld.param.u64 	%rd2, [_Z20integralByMiddleQuadPdPKdS1__param_0];
	ld.param.u64 	%rd3, [_Z20integralByMiddleQuadPdPKdS1__param_1];
	ld.param.u64 	%rd4, [_Z20integralByMiddleQuadPdPKdS1__param_2];
	cvta.to.global.u64 	%rd5, %rd3;
	cvta.to.global.u64 	%rd6, %rd4;
	ld.global.f64 	%fd11, [%rd6];
	mov.u32 	%r1, %ctaid.x;
	shl.b32 	%r2, %r1, 5;
	mov.u32 	%r14, %tid.x;
	add.s32 	%r15, %r2, %r14;
	cvt.rn.f64.u32 	%fd12, %r15;
	ld.global.f64 	%fd13, [%rd5];
	fma.rn.f64 	%fd14, %fd13, %fd12, %fd11;
	fma.rn.f64 	%fd15, %fd13, 0d3FE0000000000000, %fd14;
	mul.f64 	%fd16, %fd15, %fd15;
	shl.b32 	%r16, %r14, 3;
	mov.u32 	%r17, _ZZ20integralByMiddleQuadPdPKdS1_E3csh;
	add.s32 	%r18, %r17, %r16;
	st.shared.f64 	[%r18], %fd16;
	bar.sync 	0;
	setp.ne.s32 	%p1, %r14, 0;
	setp.gt.u32 	%p2, %r2, 99;
	or.pred  	%p3, %p1, %p2;
	@%p3 bra 	$L__BB0_10;
	cvta.to.global.u64 	%rd7, %rd2;
	mul.wide.u32 	%rd8, %r1, 8;
	add.s64 	%rd1, %rd7, %rd8;
	ld.global.f64 	%fd73, [%rd1];
	sub.s32 	%r20, 99, %r2;
	min.u32 	%r21, %r20, 31;
	add.s32 	%r3, %r21, 1;
	and.b32  	%r4, %r3, 12;
	setp.gt.u32 	%p4, %r2, 84;
	mov.b32 	%r34, 0;
	@%p4 bra 	$L__BB0_4;
	and.b32  	%r34, %r3, 48;
	add.s32 	%r31, %r17, 64;
	neg.s32 	%r32, %r34;
$L__BB0_3:
	.pragma "nounroll";
	ld.shared.f64 	%fd18, [%r31+-64];
	add.f64 	%fd19, %fd18, %fd73;
	ld.shared.f64 	%fd20, [%r31+-56];
	add.f64 	%fd21, %fd20, %fd19;
	ld.shared.f64 	%fd22, [%r31+-48];
	add.f64 	%fd23, %fd22, %fd21;
	ld.shared.f64 	%fd24, [%r31+-40];
	add.f64 	%fd25, %fd24, %fd23;
	ld.shared.f64 	%fd26, [%r31+-32];
	add.f64 	%fd27, %fd26, %fd25;
	ld.shared.f64 	%fd28, [%r31+-24];
	add.f64 	%fd29, %fd28, %fd27;
	ld.shared.f64 	%fd30, [%r31+-16];
	add.f64 	%fd31, %fd30, %fd29;
	ld.shared.f64 	%fd32, [%r31+-8];
	add.f64 	%fd33, %fd32, %fd31;
	ld.shared.f64 	%fd34, [%r31];
	add.f64 	%fd35, %fd34, %fd33;
	ld.shared.f64 	%fd36, [%r31+8];
	add.f64 	%fd37, %fd36, %fd35;
	ld.shared.f64 	%fd38, [%r31+16];
	add.f64 	%fd39, %fd38, %fd37;
	ld.shared.f64 	%fd40, [%r31+24];
	add.f64 	%fd41, %fd40, %fd39;
	ld.shared.f64 	%fd42, [%r31+32];
	add.f64 	%fd43, %fd42, %fd41;
	ld.shared.f64 	%fd44, [%r31+40];
	add.f64 	%fd45, %fd44, %fd43;
	ld.shared.f64 	%fd46, [%r31+48];
	add.f64 	%fd47, %fd46, %fd45;
	ld.shared.f64 	%fd48, [%r31+56];
	add.f64 	%fd73, %fd48, %fd47;
	add.s32 	%r32, %r32, 16;
	add.s32 	%r31, %r31, 128;
	setp.ne.s32 	%p5, %r32, 0;
	@%p5 bra 	$L__BB0_3;
$L__BB0_4:
	setp.eq.s32 	%p6, %r4, 0;
	@%p6 bra 	$L__BB0_9;
	setp.lt.u32 	%p7, %r4, 8;
	@%p7 bra 	$L__BB0_7;
	shl.b32 	%r24, %r34, 3;
	add.s32 	%r26, %r17, %r24;
	ld.shared.f64 	%fd50, [%r26];
	add.f64 	%fd51, %fd50, %fd73;
	ld.shared.f64 	%fd52, [%r26+8];
	add.f64 	%fd53, %fd52, %fd51;
	ld.shared.f64 	%fd54, [%r26+16];
	add.f64 	%fd55, %fd54, %fd53;
	ld.shared.f64 	%fd56, [%r26+24];
	add.f64 	%fd57, %fd56, %fd55;
	ld.shared.f64 	%fd58, [%r26+32];
	add.f64 	%fd59, %fd58, %fd57;
	ld.shared.f64 	%fd60, [%r26+40];
	add.f64 	%fd61, %fd60, %fd59;
	ld.shared.f64 	%fd62, [%r26+48];
	add.f64 	%fd63, %fd62, %fd61;
	ld.shared.f64 	%fd64, [%r26+56];
	add.f64 	%fd73, %fd64, %fd63;
	add.s32 	%r34, %r34, 8;
$L__BB0_7:
	and.b32  	%r27, %r3, 4;
	setp.eq.s32 	%p8, %r27, 0;
	@%p8 bra 	$L__BB0_9;
	shl.b32 	%r28, %r34, 3;
	add.s32 	%r30, %r17, %r28;
	ld.shared.f64 	%fd65, [%r30];
	add.f64 	%fd66, %fd65, %fd73;
	ld.shared.f64 	%fd67, [%r30+8];
	add.f64 	%fd68, %fd67, %fd66;
	ld.shared.f64 	%fd69, [%r30+16];
	add.f64 	%fd70, %fd69, %fd68;
	ld.shared.f64 	%fd71, [%r30+24];
	add.f64 	%fd73, %fd71, %fd70;
$L__BB0_9:
	st.global.f64 	[%rd1], %fd73;
$L__BB0_10:
	ret;

}


// ===== COMPILED SASS (sm_100) =====

	.target	sm_100

	.elftype	@"ET_EXEC"


//--------------------- .note.nv.tkinfo           --------------------------
	.section	.note.nv.tkinfo,"",@"SHT_NOTE"
	.sectionflags	@"SHF_NOTE_NV_TKINFO"
	.tkinfo
        /*0018*/ 	.word	0x00000002
        /*0030*/ 	.string	""
        /*0030*/ 	.string	"ptxas"
        /*0030*/ 	.string	"Cuda compilation tools, release 13.0, V13.0.88"
        /*0030*/ 	.string	"Build cuda_13.0.r13.0/compiler.36424714_0"
        /*0030*/ 	.string	"-arch sm_100 -m 64 "



//--------------------- .note.nv.cuinfo           --------------------------
	.section	.note.nv.cuinfo,"",@"SHT_NOTE"
	.sectionflags	@"SHF_NOTE_NV_CUINFO"
        /*0018*/ 	.short	0x0002
        /*001a*/ 	.short	0x0064
        /*001c*/ 	.short	0x0082
	.zero		2


//--------------------- .nv.info                  --------------------------
	.section	.nv.info,"",@"SHT_CUDA_INFO"
	.align	4


	//----- nvinfo : EIATTR_REGCOUNT
	.align		4
        /*0000*/ 	.byte	0x04, 0x2f
        /*0002*/ 	.short	(.L_1 - .L_0)
	.align		4
.L_0:
        /*0004*/ 	.word	index@(_Z20integralByMiddleQuadPdPKdS1_)
        /*0008*/ 	.word	0x00000018


	//----- nvinfo : EIATTR_FRAME_SIZE
	.align		4
.L_1:
        /*000c*/ 	.byte	0x04, 0x11
        /*000e*/ 	.short	(.L_3 - .L_2)
	.align		4
.L_2:
        /*0010*/ 	.word	index@(_Z20integralByMiddleQuadPdPKdS1_)
        /*0014*/ 	.word	0x00000000


	//----- nvinfo : EIATTR_MIN_STACK_SIZE
	.align		4
.L_3:
        /*0018*/ 	.byte	0x04, 0x12
        /*001a*/ 	.short	(.L_5 - .L_4)
	.align		4
.L_4:
        /*001c*/ 	.word	index@(_Z20integralByMiddleQuadPdPKdS1_)
        /*0020*/ 	.word	0x00000000
.L_5:


//--------------------- .nv.compat                --------------------------
	.section	.nv.compat,"",@"SHT_CUDA_COMPAT_INFO"
	.align	4
        /*0000*/ 	.byte	0x02, 0x09, 0x00, 0x00, 0x02, 0x02, 0x01, 0x00, 0x02, 0x05, 0x05, 0x00, 0x03, 0x07, 0x01, 0x01
        /*0010*/ 	.byte	0x02, 0x03, 0x00, 0x00, 0x02, 0x06, 0x01, 0x00, 0x04, 0x0b, 0x08, 0x00, 0x01, 0x00, 0x00, 0x00
        /*0020*/ 	.byte	0x00, 0x00, 0x00, 0x00


//--------------------- .nv.info._Z20integralByMiddleQuadPdPKdS1_ --------------------------
	.section	.nv.info._Z20integralByMiddleQuadPdPKdS1_,"",@"SHT_CUDA_INFO"
	.sectionflags	@""
	.align	4


	//----- nvinfo : EIATTR_CUDA_API_VERSION
	.align		4
        /*0000*/ 	.byte	0x04, 0x37
        /*0002*/ 	.short	(.L_7 - .L_6)
.L_6:
        /*0004*/ 	.word	0x00000082


	//----- nvinfo : EIATTR_KPARAM_INFO
	.align		4
.L_7:
        /*0008*/ 	.byte	0x04, 0x17
        /*000a*/ 	.short	(.L_9 - .L_8)
.L_8:
        /*000c*/ 	.word	0x00000000
        /*0010*/ 	.short	0x0002
        /*0012*/ 	.short	0x0010
        /*0014*/ 	.byte	0x00, 0xf5, 0x21, 0x00


	//----- nvinfo : EIATTR_KPARAM_INFO
	.align		4
.L_9:
        /*0018*/ 	.byte	0x04, 0x17
        /*001a*/ 	.short	(.L_11 - .L_10)
.L_10:
        /*001c*/ 	.word	0x00000000
        /*0020*/ 	.short	0x0001
        /*0022*/ 	.short	0x0008
        /*0024*/ 	.byte	0x00, 0xf5, 0x21, 0x00


	//----- nvinfo : EIATTR_KPARAM_INFO
	.align		4
.L_11:
        /*0028*/ 	.byte	0x04, 0x17
        /*002a*/ 	.short	(.L_13 - .L_12)
.L_12:
        /*002c*/ 	.word	0x00000000
        /*0030*/ 	.short	0x0000
        /*0032*/ 	.short	0x0000
        /*0034*/ 	.byte	0x00, 0xf5, 0x21, 0x00


	//----- nvinfo : EIATTR_SPARSE_MMA_MASK
	.align		4
.L_13:
        /*0038*/ 	.byte	0x03, 0x50
        /*003a*/ 	.short	0x0000


	//----- nvinfo : EIATTR_MAXREG_COUNT
	.align		4
        /*003c*/ 	.byte	0x03, 0x1b
        /*003e*/ 	.short	0x00ff


	//----- nvinfo : EIATTR_NUM_BARRIERS
	.align		4
        /*0040*/ 	.byte	0x02, 0x4c
        /*0042*/ 	.byte	0x01
	.zero		1


	//----- nvinfo : EIATTR_MERCURY_ISA_VERSION
	.align		4
        /*0044*/ 	.byte	0x03, 0x5f
        /*0046*/ 	.short	0x0101


	//----- nvinfo : EIATTR_VRC_CTA_INIT_COUNT
	.align		4
        /*0048*/ 	.byte	0x02, 0x4a
	.zero		1
	.zero		1


	//----- nvinfo : EIATTR_EXIT_INSTR_OFFSETS
	.align		4
        /*004c*/ 	.byte	0x04, 0x1c
        /*004e*/ 	.short	(.L_15 - .L_14)


	//   ....[0]....
.L_14:
        /*0050*/ 	.word	0x00000160


	//   ....[1]....
        /*0054*/ 	.word	0x000005d0


	//----- nvinfo : EIATTR_CBANK_PARAM_SIZE
	.align		4
.L_15:
        /*0058*/ 	.byte	0x03, 0x19
        /*005a*/ 	.short	0x0018


	//----- nvinfo : EIATTR_PARAM_CBANK
	.align		4
        /*005c*/ 	.byte	0x04, 0x0a
        /*005e*/ 	.short	(.L_17 - .L_16)
	.align		4
.L_16:
        /*0060*/ 	.word	index@(.nv.constant0._Z20integralByMiddleQuadPdPKdS1_)
        /*0064*/ 	.short	0x0380
        /*0066*/ 	.short	0x0018


	//----- nvinfo : EIATTR_SW_WAR
	.align		4
.L_17:
        /*0068*/ 	.byte	0x04, 0x36
        /*006a*/ 	.short	(.L_19 - .L_18)
.L_18:
        /*006c*/ 	.word	0x00000008
.L_19:


//--------------------- .nv.callgraph             --------------------------
	.section	.nv.callgraph,"",@"SHT_CUDA_CALLGRAPH"
	.align	4
	.sectionentsize	8
	.align		4
        /*0000*/ 	.word	0x00000000
	.align		4
        /*0004*/ 	.word	0xffffffff
	.align		4
        /*0008*/ 	.word	0x00000000
	.align		4
        /*000c*/ 	.word	0xfffffffe
	.align		4
        /*0010*/ 	.word	0x00000000
	.align		4
        /*0014*/ 	.word	0xfffffffd
	.align		4
        /*0018*/ 	.word	0x00000000
	.align		4
        /*001c*/ 	.word	0xfffffffc


//--------------------- .text._Z20integralByMiddleQuadPdPKdS1_ --------------------------
	.section	.text._Z20integralByMiddleQuadPdPKdS1_,"ax",@progbits
	.align	128
        .global         _Z20integralByMiddleQuadPdPKdS1_
        .type           _Z20integralByMiddleQuadPdPKdS1_,@function
        .size           _Z20integralByMiddleQuadPdPKdS1_,(.L_x_5 - _Z20integralByMiddleQuadPdPKdS1_)
        .other          _Z20integralByMiddleQuadPdPKdS1_,@"STO_CUDA_ENTRY STV_DEFAULT"
_Z20integralByMiddleQuadPdPKdS1_:
.text._Z20integralByMiddleQuadPdPKdS1_:
[----:B------:R-:W-:Y:S08]  /*0000*/  LDC R1, c[0x0][0x37c] ;  /* 0x0000df00ff017b82 */ /* 0x000ff00000000800 */
[----:B------:R-:W0:Y:S01]  /*0010*/  LDC.64 R2, c[0x0][0x390] ;  /* 0x0000e400ff027b82 */ /* 0x000e220000000a00 */
[----:B------:R-:W0:Y:S07]  /*0020*/  LDCU.64 UR6, c[0x0][0x358] ;  /* 0x00006b00ff0677ac */ /* 0x000e2e0008000a00 */
[----:B------:R-:W1:Y:S01]  /*0030*/  LDC.64 R6, c[0x0][0x388] ;  /* 0x0000e200ff067b82 */ /* 0x000e620000000a00 */
[----:B0-----:R-:W2:Y:S04]  /*0040*/  LDG.E.64 R2, desc[UR6][R2.64] ;  /* 0x0000000602027981 */ /* 0x001ea8000c1e1b00 */
[----:B-1----:R-:W2:Y:S03]  /*0050*/  LDG.E.64 R6, desc[UR6][R6.64] ;  /* 0x0000000606067981 */ /* 0x002ea6000c1e1b00 */
[----:B------:R-:W0:Y:S01]  /*0060*/  S2UR UR5, SR_CgaCtaId ;  /* 0x00000000000579c3 */ /* 0x000e220000008800 */
[----:B------:R-:W-:Y:S01]  /*0070*/  UMOV UR4, 0x400 ;  /* 0x0000040000047882 */ /* 0x000fe20000000000 */
[----:B------:R-:W1:Y:S01]  /*0080*/  S2R R9, SR_CTAID.X ;  /* 0x0000000000097919 */ /* 0x000e620000002500 */
[----:B------:R-:W3:Y:S01]  /*0090*/  S2R R11, SR_TID.X ;  /* 0x00000000000b7919 */ /* 0x000ee20000002100 */
[----:B0-----:R-:W-:Y:S01]  /*00a0*/  ULEA UR4, UR5, UR4, 0x18 ;  /* 0x0000000405047291 */ /* 0x001fe2000f8ec0ff */
[----:B-1----:R-:W-:-:S04]  /*00b0*/  IMAD.SHL.U32 R8, R9, 0x20, RZ ;  /* 0x0000002009087824 */ /* 0x002fc800078e00ff */
[C---:B---3--:R-:W-:Y:S01]  /*00c0*/  IMAD.IADD R0, R8.reuse, 0x1, R11 ;  /* 0x0000000108007824 */ /* 0x048fe200078e020b */
[----:B------:R-:W-:-:S03]  /*00d0*/  ISETP.GT.U32.AND P0, PT, R8, 0x63, PT ;  /* 0x000000630800780c */ /* 0x000fc60003f04070 */
[----:B------:R-:W2:Y:S01]  /*00e0*/  I2F.F64.U32 R4, R0 ;  /* 0x0000000000047312 */ /* 0x000ea20000201800 */
[C---:B------:R-:W-:Y:S01]  /*00f0*/  ISETP.NE.OR P0, PT, R11.reuse, RZ, P0 ;  /* 0x000000ff0b00720c */ /* 0x040fe20000705670 */
[----:B--2---:R-:W-:Y:S01]  /*0100*/  DFMA R4, R4, R6, R2 ;  /* 0x000000060404722b */ /* 0x004fe20000000002 */
[----:B------:R-:W-:-:S07]  /*0110*/  LEA R3, R11, UR4, 0x3 ;  /* 0x000000040b037c11 */ /* 0x000fce000f8e18ff */
[----:B------:R-:W-:-:S08]  /*0120*/  DFMA R4, R6, 0.5, R4 ;  /* 0x3fe000000604782b */ /* 0x000fd00000000004 */
[----:B------:R-:W-:-:S07]  /*0130*/  DMUL R4, R4, R4 ;  /* 0x0000000404047228 */ /* 0x000fce0000000000 */
[----:B------:R0:W-:Y:S01]  /*0140*/  STS.64 [R3], R4 ;  /* 0x0000000403007388 */ /* 0x0001e20000000a00 */
[----:B------:R-:W-:Y:S06]  /*0150*/  BAR.SYNC.DEFER_BLOCKING 0x0 ;  /* 0x0000000000007b1d */ /* 0x000fec0000010000 */
[----:B------:R-:W-:Y:S05]  /*0160*/  @P0 EXIT ;  /* 0x000000000000094d */ /* 0x000fea0003800000 */
[----:B------:R-:W1:Y:S02]  /*0170*/  LDC.64 R18, c[0x0][0x380] ;  /* 0x0000e000ff127b82 */ /* 0x000e640000000a00 */
[----:B-1----:R-:W-:-:S05]  /*0180*/  IMAD.WIDE.U32 R18, R9, 0x8, R18 ;  /* 0x0000000809127825 */ /* 0x002fca00078e0012 */
[----:B------:R1:W5:Y:S01]  /*0190*/  LDG.E.64 R20, desc[UR6][R18.64] ;  /* 0x0000000612147981 */ /* 0x000362000c1e1b00 */
[----:B------:R-:W-:Y:S01]  /*01a0*/  IMAD.MOV R16, RZ, RZ, -R8 ;  /* 0x000000ffff107224 */ /* 0x000fe200078e0a08 */
[----:B------:R-:W-:Y:S01]  /*01b0*/  ISETP.GT.U32.AND P1, PT, R8, 0x54, PT ;  /* 0x000000540800780c */ /* 0x000fe20003f24070 */
[----:B0-----:R-:W-:Y:S02]  /*01c0*/  IMAD.MOV.U32 R3, RZ, RZ, 0x63 ;  /* 0x00000063ff037424 */ /* 0x001fe400078e00ff */
[----:B------:R-:W-:-:S03]  /*01d0*/  IMAD.MOV.U32 R2, RZ, RZ, RZ ;  /* 0x000000ffff027224 */ /* 0x000fc600078e00ff */
[----:B------:R-:W-:-:S05]  /*01e0*/  VIADDMNMX.U32 R16, R16, R3, 0x1f, PT ;  /* 0x0000001f10107446 */ /* 0x000fca0003800003 */
[----:B------:R-:W-:-:S05]  /*01f0*/  VIADD R16, R16, 0x1 ;  /* 0x0000000110107836 */ /* 0x000fca0000000000 */
[----:B------:R-:W-:-:S04]  /*0200*/  LOP3.LUT R0, R16, 0xc, RZ, 0xc0, !PT ;  /* 0x0000000c10007812 */ /* 0x000fc800078ec0ff */
[----:B------:R-:W-:Y:S01]  /*0210*/  ISETP.NE.AND P0, PT, R0, RZ, PT ;  /* 0x000000ff0000720c */ /* 0x000fe20003f05270 */
[----:B-1----:R-:W-:-:S12]  /*0220*/  @P1 BRA `(.L_x_0) ;  /* 0x00000000007c1947 */ /* 0x002fd80003800000 */
[----:B------:R-:W-:Y:S01]  /*0230*/  LOP3.LUT R2, R16, 0x30, RZ, 0xc0, !PT ;  /* 0x0000003010027812 */ /* 0x000fe200078ec0ff */
[----:B------:R-:W-:-:S04]  /*0240*/  UIADD3 UR5, UPT, UPT, UR4, 0x40, URZ ;  /* 0x0000004004057890 */ /* 0x000fc8000fffe0ff */
[----:B------:R-:W-:-:S08]  /*0250*/  IMAD.MOV R3, RZ, RZ, -R2 ;  /* 0x000000ffff037224 */ /* 0x000fd000078e0a02 */
.L_x_1:
[----:B------:R-:W0:Y:S01]  /*0260*/  LDS.128 R8, [UR5+-0x40] ;  /* 0xffffc005ff087984 */ /* 0x000e220008000c00 */
[----:B------:R-:W-:-:S03]  /*0270*/  VIADD R3, R3, 0x10 ;  /* 0x0000001003037836 */ /* 0x000fc60000000000 */
[----:B------:R-:W1:Y:S02]  /*0280*/  LDS.128 R4, [UR5+-0x30] ;  /* 0xffffd005ff047984 */ /* 0x000e640008000c00 */
[----:B------:R-:W-:Y:S02]  /*0290*/  ISETP.NE.AND P1, PT, R3, RZ, PT ;  /* 0x000000ff0300720c */ /* 0x000fe40003f25270 */
[----:B------:R-:W2:Y:S01]  /*02a0*/  LDS.128 R12, [UR5+-0x20] ;  /* 0xffffe005ff0c7984 */ /* 0x000ea20008000c00 */
[----:B0----5:R-:W-:-:S08]  /*02b0*/  DADD R8, R8, R20 ;  /* 0x0000000008087229 */ /* 0x021fd00000000014 */
[----:B------:R-:W-:Y:S02]  /*02c0*/  DADD R20, R8, R10 ;  /* 0x0000000008147229 */ /* 0x000fe4000000000a */
[----:B------:R-:W0:Y:S06]  /*02d0*/  LDS.128 R8, [UR5+-0x10] ;  /* 0xfffff005ff087984 */ /* 0x000e2c0008000c00 */
[----:B-1----:R-:W-:-:S08]  /*02e0*/  DADD R4, R20, R4 ;  /* 0x0000000014047229 */ /* 0x002fd00000000004 */
[----:B------:R-:W-:Y:S02]  /*02f0*/  DADD R20, R4, R6 ;  /* 0x0000000004147229 */ /* 0x000fe40000000006 */
[----:B------:R-:W1:Y:S06]  /*0300*/  LDS.128 R4, [UR5] ;  /* 0x00000005ff047984 */ /* 0x000e6c0008000c00 */
[----:B--2---:R-:W-:-:S08]  /*0310*/  DADD R12, R20, R12 ;  /* 0x00000000140c7229 */ /* 0x004fd0000000000c */
[----:B------:R-:W-:Y:S02]  /*0320*/  DADD R20, R12, R14 ;  /* 0x000000000c147229 */ /* 0x000fe4000000000e */
[----:B------:R-:W2:Y:S06]  /*0330*/  LDS.128 R12, [UR5+0x10] ;  /* 0x00001005ff0c7984 */ /* 0x000eac0008000c00 */
[----:B0-----:R-:W-:-:S08]  /*0340*/  DADD R8, R20, R8 ;  /* 0x0000000014087229 */ /* 0x001fd00000000008 */
[----:B------:R-:W-:Y:S02]  /*0350*/  DADD R20, R8, R10 ;  /* 0x0000000008147229 */ /* 0x000fe4000000000a */
[----:B------:R-:W0:Y:S06]  /*0360*/  LDS.128 R8, [UR5+0x20] ;  /* 0x00002005ff087984 */ /* 0x000e2c0008000c00 */
[----:B-1----:R-:W-:-:S08]  /*0370*/  DADD R4, R20, R4 ;  /* 0x0000000014047229 */ /* 0x002fd00000000004 */
[----:B------:R-:W-:Y:S02]  /*0380*/  DADD R20, R4, R6 ;  /* 0x0000000004147229 */ /* 0x000fe40000000006 */
[----:B------:R-:W1:Y:S01]  /*0390*/  LDS.128 R4, [UR5+0x30] ;  /* 0x00003005ff047984 */ /* 0x000e620008000c00 */
[----:B------:R-:W-:-:S05]  /*03a0*/  UIADD3 UR5, UPT, UPT, UR5, 0x80, URZ ;  /* 0x0000008005057890 */ /* 0x000fca000fffe0ff */
[----:B--2---:R-:W-:-:S08]  /*03b0*/  DADD R12, R20, R12 ;  /* 0x00000000140c7229 */ /* 0x004fd0000000000c */
[----:B------:R-:W-:-:S08]  /*03c0*/  DADD R12, R12, R14 ;  /* 0x000000000c0c7229 */ /* 0x000fd0000000000e */
[----:B0-----:R-:W-:-:S08]  /*03d0*/  DADD R8, R12, R8 ;  /* 0x000000000c087229 */ /* 0x001fd00000000008 */
[----:B------:R-:W-:-:S08]  /*03e0*/  DADD R8, R8, R10 ;  /* 0x0000000008087229 */ /* 0x000fd0000000000a */
[----:B-1----:R-:W-:-:S08]  /*03f0*/  DADD R4, R8, R4 ;  /* 0x0000000008047229 */ /* 0x002fd00000000004 */
[----:B------:R-:W-:Y:S01]  /*0400*/  DADD R20, R4, R6 ;  /* 0x0000000004147229 */ /* 0x000fe20000000006 */
[----:B------:R-:W-:Y:S10]  /*0410*/  @P1 BRA `(.L_x_1) ;  /* 0xfffffffc00901947 */ /* 0x000ff4000383ffff */
.L_x_0:
[----:B------:R-:W-:Y:S05]  /*0420*/  @!P0 BRA `(.L_x_2) ;  /* 0x0000000000648947 */ /* 0x000fea0003800000 */
[----:B------:R-:W-:Y:S02]  /*0430*/  ISETP.GE.U32.AND P0, PT, R0, 0x8, PT ;  /* 0x000000080000780c */ /* 0x000fe40003f06070 */
[----:B------:R-:W-:-:S11]  /*0440*/  LOP3.LUT P1, RZ, R16, 0x4, RZ, 0xc0, !PT ;  /* 0x0000000410ff7812 */ /* 0x000fd6000782c0ff */
[----:B------:R-:W-:Y:S05]  /*0450*/  @!P0 BRA `(.L_x_3) ;  /* 0x0000000000388947 */ /* 0x000fea0003800000 */
[C---:B------:R-:W-:Y:S01]  /*0460*/  LEA R0, R2.reuse, UR4, 0x3 ;  /* 0x0000000402007c11 */ /* 0x040fe2000f8e18ff */
[----:B------:R-:W-:-:S04]  /*0470*/  VIADD R2, R2, 0x8 ;  /* 0x0000000802027836 */ /* 0x000fc80000000000 */
[----:B------:R-:W0:Y:S04]  /*0480*/  LDS.128 R12, [R0] ;  /* 0x00000000000c7984 */ /* 0x000e280000000c00 */
[----:B------:R-:W1:Y:S04]  /*0490*/  LDS.128 R8, [R0+0x10] ;  /* 0x0000100000087984 */ /* 0x000e680000000c00 */
[----:B------:R-:W2:Y:S01]  /*04a0*/  LDS.128 R4, [R0+0x20] ;  /* 0x0000200000047984 */ /* 0x000ea20000000c00 */
[----:B0----5:R-:W-:-:S08]  /*04b0*/  DADD R12, R20, R12 ;  /* 0x00000000140c7229 */ /* 0x021fd0000000000c */
[----:B------:R-:W-:Y:S02]  /*04c0*/  DADD R16, R12, R14 ;  /* 0x000000000c107229 */ /* 0x000fe4000000000e */
[----:B------:R-:W0:Y:S06]  /*04d0*/  LDS.128 R12, [R0+0x30] ;  /* 0x00003000000c7984 */ /* 0x000e2c0000000c00 */
[----:B-1----:R-:W-:-:S08]  /*04e0*/  DADD R8, R16, R8 ;  /* 0x0000000010087229 */ /* 0x002fd00000000008 */
[----:B------:R-:W-:-:S08]  /*04f0*/  DADD R8, R8, R10 ;  /* 0x0000000008087229 */ /* 0x000fd0000000000a */
[----:B--2---:R-:W-:-:S08]  /*0500*/  DADD R4, R8, R4 ;  /* 0x0000000008047229 */ /* 0x004fd00000000004 */
[----:B------:R-:W-:-:S08]  /*0510*/  DADD R4, R4, R6 ;  /* 0x0000000004047229 */ /* 0x000fd00000000006 */
[----:B0-----:R-:W-:-:S08]  /*0520*/  DADD R4, R4, R12 ;  /* 0x0000000004047229 */ /* 0x001fd0000000000c */
[----:B------:R-:W-:-:S11]  /*0530*/  DADD R20, R4, R14 ;  /* 0x0000000004147229 */ /* 0x000fd6000000000e */
.L_x_3:
[----:B------:R-:W-:Y:S05]  /*0540*/  @!P1 BRA `(.L_x_2) ;  /* 0x00000000001c9947 */ /* 0x000fea0003800000 */
[----:B------:R-:W-:-:S05]  /*0550*/  LEA R2, R2, UR4, 0x3 ;  /* 0x0000000402027c11 */ /* 0x000fca000f8e18ff */
[----:B------:R-:W0:Y:S04]  /*0560*/  LDS.128 R8, [R2] ;  /* 0x0000000002087984 */ /* 0x000e280000000c00 */
[----:B------:R-:W1:Y:S01]  /*0570*/  LDS.128 R4, [R2+0x10] ;  /* 0x0000100002047984 */ /* 0x000e620000000c00 */
[----:B0----5:R-:W-:-:S08]  /*0580*/  DADD R8, R20, R8 ;  /* 0x0000000014087229 */ /* 0x021fd00000000008 */
[----:B------:R-:W-:-:S08]  /*0590*/  DADD R8, R8, R10 ;  /* 0x0000000008087229 */ /* 0x000fd0000000000a */
[----:B-1----:R-:W-:-:S08]  /*05a0*/  DADD R4, R8, R4 ;  /* 0x0000000008047229 */ /* 0x002fd00000000004 */
[----:B------:R-:W-:-:S11]  /*05b0*/  DADD R20, R4, R6 ;  /* 0x0000000004147229 */ /* 0x000fd60000000006 */
.L_x_2:
[----:B-----5:R-:W-:Y:S01]  /*05c0*/  STG.E.64 desc[UR6][R18.64], R20 ;  /* 0x0000001412007986 */ /* 0x020fe2000c101b06 */
[----:B------:R-:W-:Y:S05]  /*05d0*/  EXIT ;  /* 0x000000000000794d */ /* 0x000fea0003800000 */
.L_x_4:
[----:B------:R-:W-:-:S00]  /*05e0*/  BRA `(.L_x_4) ;  /* 0xfffffffc00fc7947 */ /* 0x000fc0000383ffff */
[----:B------:R-:W-:-:S00]  /*05f0*/  NOP ;  /* 0x0000000000007918 */ /* 0x000fc00000000000 */
        /* <DEDUP_REMOVED lines=8> */
.L_x_5:


//--------------------- .nv.shared._Z20integralByMiddleQuadPdPKdS1_ --------------------------
	.section	.nv.shared._Z20integralByMiddleQuadPdPKdS1_,"aw",@nobits
	.sectionflags	@""
	.align	8
.nv.shared._Z20integralByMiddleQuadPdPKdS1_:
	.zero		1280


//--------------------- .nv.shared.reserved.0     --------------------------
	.section	.nv.shared.reserved.0,"aw",@nobits
	.weak		__nv_reservedSMEM_offset_0_alias
	.size		__nv_reservedSMEM_offset_0_alias, 0, 64
	.other		__nv_reservedSMEM_offset_0_alias,@"STO_CUDA_RESERVED_SHARED STV_DEFAULT"
__nv_reservedSMEM_offset_0_alias:
	.zero		0
	.zero		64


//--------------------- .nv.constant0._Z20integralByMiddleQuadPdPKdS1_ --------------------------
	.section	.nv.constant0._Z20integralByMiddleQuadPdPKdS1_,"a",@progbits
	.sectionflags	@""
	.align	4
.nv.constant0._Z20integralByMiddleQuadPdPKdS1_:
	.zero		920


//--------------------- SYMBOLS --------------------------

	.type		.nv.reservedSmem.offset0,@object
	.size		.nv.reservedSmem.offset0,0x4
	.type		.nv.reservedSmem.cap,@object
	.size		.nv.reservedSmem.cap,0x4
